//
// Generated by NVIDIA NVVM Compiler
//
// Compiler Build ID: CL-36424714
// Cuda compilation tools, release 13.0, V13.0.88
// Based on NVVM 20.0.0
//

.version 9.0
.target sm_100
.address_size 64

	// .globl	_Z12laplace_stepPfS_i

.visible .entry _Z12laplace_stepPfS_i(
	.param .u64 .ptr .align 1 _Z12laplace_stepPfS_i_param_0,
	.param .u64 .ptr .align 1 _Z12laplace_stepPfS_i_param_1,
	.param .u32 _Z12laplace_stepPfS_i_param_2
)
{
	.reg .pred 	%p<8>;
	.reg .b32 	%r<22>;
	.reg .b32 	%f<9>;
	.reg .b64 	%rd<16>;

	ld.param.u64 	%rd1, [_Z12laplace_stepPfS_i_param_0];
	ld.param.u64 	%rd2, [_Z12laplace_stepPfS_i_param_1];
	ld.param.u32 	%r4, [_Z12laplace_stepPfS_i_param_2];
	mov.u32 	%r5, %ctaid.x;
	mov.u32 	%r6, %ntid.x;
	mov.u32 	%r7, %tid.x;
	mad.lo.s32 	%r8, %r5, %r6, %r7;
	mov.u32 	%r9, %ctaid.y;
	mov.u32 	%r10, %ntid.y;
	mov.u32 	%r11, %tid.y;
	mad.lo.s32 	%r12, %r9, %r10, %r11;
	setp.lt.s32 	%p1, %r8, 1;
	add.s32 	%r13, %r4, -1;
	setp.ge.s32 	%p2, %r8, %r13;
	or.pred  	%p3, %p1, %p2;
	setp.eq.s32 	%p4, %r12, 0;
	or.pred  	%p5, %p4, %p3;
	setp.ge.s32 	%p6, %r12, %r13;
	or.pred  	%p7, %p5, %p6;
	@%p7 bra 	$L__BB0_2;
	cvta.to.global.u64 	%rd3, %rd1;
	cvta.to.global.u64 	%rd4, %rd2;
	add.s32 	%r14, %r8, -1;
	mul.lo.s32 	%r15, %r4, %r14;
	add.s32 	%r16, %r15, %r12;
	mul.wide.s32 	%rd5, %r16, 4;
	add.s64 	%rd6, %rd3, %rd5;
	ld.global.f32 	%f1, [%rd6];
	shl.b32 	%r17, %r4, 1;
	add.s32 	%r18, %r15, %r17;
	add.s32 	%r19, %r18, %r12;
	mul.wide.s32 	%rd7, %r19, 4;
	add.s64 	%rd8, %rd3, %rd7;
	ld.global.f32 	%f2, [%rd8];
	add.f32 	%f3, %f1, %f2;
	sub.s32 	%r20, %r18, %r4;
	cvt.s64.s32 	%rd9, %r20;
	cvt.u64.u32 	%rd10, %r12;
	add.s64 	%rd11, %rd10, %rd9;
	shl.b64 	%rd12, %rd11, 2;
	add.s64 	%rd13, %rd3, %rd12;
	ld.global.f32 	%f4, [%rd13+-4];
	add.f32 	%f5, %f3, %f4;
	ld.global.f32 	%f6, [%rd13+4];
	add.f32 	%f7, %f5, %f6;
	mul.f32 	%f8, %f7, 0f3E800000;
	add.s32 	%r21, %r16, %r4;
	mul.wide.s32 	%rd14, %r21, 4;
	add.s64 	%rd15, %rd4, %rd14;
	st.global.f32 	[%rd15], %f8;
$L__BB0_2:
	ret;

}


// ===== COMPILED SASS (sm_100) =====

	.target	sm_100

	.elftype	@"ET_EXEC"


//--------------------- .note.nv.tkinfo           --------------------------
	.section	.note.nv.tkinfo,"",@"SHT_NOTE"
	.sectionflags	@"SHF_NOTE_NV_TKINFO"
	.tkinfo
        /*0018*/ 	.word	0x00000002
        /*0030*/ 	.string	""
        /*0030*/ 	.string	"ptxas"
        /*0030*/ 	.string	"Cuda compilation tools, release 13.0, V13.0.88"
        /*0030*/ 	.string	"Build cuda_13.0.r13.0/compiler.36424714_0"
        /*0030*/ 	.string	"-arch sm_100 -m 64 "



//--------------------- .note.nv.cuinfo           --------------------------
	.section	.note.nv.cuinfo,"",@"SHT_NOTE"
	.sectionflags	@"SHF_NOTE_NV_CUINFO"
        /*0018*/ 	.short	0x0002
        /*001a*/ 	.short	0x0064
        /*001c*/ 	.short	0x0082
	.zero		2


//--------------------- .nv.info                  --------------------------
	.section	.nv.info,"",@"SHT_CUDA_INFO"
	.align	4


	//----- nvinfo : EIATTR_REGCOUNT
	.align		4
        /*0000*/ 	.byte	0x04, 0x2f
        /*0002*/ 	.short	(.L_1 - .L_0)
	.align		4
.L_0:
        /*0004*/ 	.word	index@(_Z12laplace_stepPfS_i)
        /*0008*/ 	.word	0x00000012


	//----- nvinfo : EIATTR_FRAME_SIZE
	.align		4
.L_1:
        /*000c*/ 	.byte	0x04, 0x11
        /*000e*/ 	.short	(.L_3 - .L_2)
	.align		4
.L_2:
        /*0010*/ 	.word	index@(_Z12laplace_stepPfS_i)
        /*0014*/ 	.word	0x00000000


	//----- nvinfo : EIATTR_MIN_STACK_SIZE
	.align		4
.L_3:
        /*0018*/ 	.byte	0x04, 0x12
        /*001a*/ 	.short	(.L_5 - .L_4)
	.align		4
.L_4:
        /*001c*/ 	.word	index@(_Z12laplace_stepPfS_i)
        /*0020*/ 	.word	0x00000000
.L_5:


//--------------------- .nv.compat                --------------------------
	.section	.nv.compat,"",@"SHT_CUDA_COMPAT_INFO"
	.align	4
        /*0000*/ 	.byte	0x02, 0x09, 0x00, 0x00, 0x02, 0x02, 0x01, 0x00, 0x02, 0x05, 0x05, 0x00, 0x03, 0x07, 0x01, 0x01
        /*0010*/ 	.byte	0x02, 0x03, 0x00, 0x00, 0x02, 0x06, 0x01, 0x00, 0x04, 0x0b, 0x08, 0x00, 0x09, 0x00, 0x00, 0x00
        /*0020*/ 	.byte	0x00, 0x00, 0x00, 0x00


//--------------------- .nv.info._Z12laplace_stepPfS_i --------------------------
	.section	.nv.info._Z12laplace_stepPfS_i,"",@"SHT_CUDA_INFO"
	.sectionflags	@""
	.align	4


	//----- nvinfo : EIATTR_CUDA_API_VERSION
	.align		4
        /*0000*/ 	.byte	0x04, 0x37
        /*0002*/ 	.short	(.L_7 - .L_6)
.L_6:
        /*0004*/ 	.word	0x00000082


	//----- nvinfo : EIATTR_KPARAM_INFO
	.align		4
.L_7:
        /*0008*/ 	.byte	0x04, 0x17
        /*000a*/ 	.short	(.L_9 - .L_8)
.L_8:
        /*000c*/ 	.word	0x00000000
        /*0010*/ 	.short	0x0002
        /*0012*/ 	.short	0x0010
        /*0014*/ 	.byte	0x00, 0xf0, 0x11, 0x00


	//----- nvinfo : EIATTR_KPARAM_INFO
	.align		4
.L_9:
        /*0018*/ 	.byte	0x04, 0x17
        /*001a*/ 	.short	(.L_11 - .L_10)
.L_10:
        /*001c*/ 	.word	0x00000000
        /*0020*/ 	.short	0x0001
        /*0022*/ 	.short	0x0008
        /*0024*/ 	.byte	0x00, 0xf5, 0x21, 0x00


	//----- nvinfo : EIATTR_KPARAM_INFO
	.align		4
.L_11:
        /*0028*/ 	.byte	0x04, 0x17
        /*002a*/ 	.short	(.L_13 - .L_12)
.L_12:
        /*002c*/ 	.word	0x00000000
        /*0030*/ 	.short	0x0000
        /*0032*/ 	.short	0x0000
        /*0034*/ 	.byte	0x00, 0xf5, 0x21, 0x00


	//----- nvinfo : EIATTR_SPARSE_MMA_MASK
	.align		4
.L_13:
        /*0038*/ 	.byte	0x03, 0x50
        /*003a*/ 	.short	0x0000


	//----- nvinfo : EIATTR_MAXREG_COUNT
	.align		4
        /*003c*/ 	.byte	0x03, 0x1b
        /*003e*/ 	.short	0x00ff


	//----- nvinfo : EIATTR_MERCURY_ISA_VERSION
	.align		4
        /*0040*/ 	.byte	0x03, 0x5f
        /*0042*/ 	.short	0x0101


	//----- nvinfo : EIATTR_VRC_CTA_INIT_COUNT
	.align		4
        /*0044*/ 	.byte	0x02, 0x4a
	.zero		1
	.zero		1


	//----- nvinfo : EIATTR_EXIT_INSTR_OFFSETS
	.align		4
        /*0048*/ 	.byte	0x04, 0x1c
        /*004a*/ 	.short	(.L_15 - .L_14)


	//   ....[0]....
.L_14:
        /*004c*/ 	.word	0x000000f0


	//   ....[1]....
        /*0050*/ 	.word	0x000002b0


	//----- nvinfo : EIATTR_CBANK_PARAM_SIZE
	.align		4
.L_15:
        /*0054*/ 	.byte	0x03, 0x19
        /*0056*/ 	.short	0x0014


	//----- nvinfo : EIATTR_PARAM_CBANK
	.align		4
        /*0058*/ 	.byte	0x04, 0x0a
        /*005a*/ 	.short	(.L_17 - .L_16)
	.align		4
.L_16:
        /*005c*/ 	.word	index@(.nv.constant0._Z12laplace_stepPfS_i)
        /*0060*/ 	.short	0x0380
        /*0062*/ 	.short	0x0014


	//----- nvinfo : EIATTR_SW_WAR
	.align		4
.L_17:
        /*0064*/ 	.byte	0x04, 0x36
        /*0066*/ 	.short	(.L_19 - .L_18)
.L_18:
        /*0068*/ 	.word	0x00000008
.L_19:


//--------------------- .nv.callgraph             --------------------------
	.section	.nv.callgraph,"",@"SHT_CUDA_CALLGRAPH"
	.align	4
	.sectionentsize	8
	.align		4
        /*0000*/ 	.word	0x00000000
	.align		4
        /*0004*/ 	.word	0xffffffff
	.align		4
        /*0008*/ 	.word	0x00000000
	.align		4
        /*000c*/ 	.word	0xfffffffe
	.align		4
        /*0010*/ 	.word	0x00000000
	.align		4
        /*0014*/ 	.word	0xfffffffd
	.align		4
        /*0018*/ 	.word	0x00000000
	.align		4
        /*001c*/ 	.word	0xfffffffc


//--------------------- .text._Z12laplace_stepPfS_i --------------------------
	.section	.text._Z12laplace_stepPfS_i,"ax",@progbits
	.align	128
        .global         _Z12laplace_stepPfS_i
        .type           _Z12laplace_stepPfS_i,@function
        .size           _Z12laplace_stepPfS_i,(.L_x_1 - _Z12laplace_stepPfS_i)
        .other          _Z12laplace_stepPfS_i,@"STO_CUDA_ENTRY STV_DEFAULT"
_Z12laplace_stepPfS_i:
.text._Z12laplace_stepPfS_i:
[----:B------:R-:W-:Y:S01]  /*0000*/  LDC R1, c[0x0][0x37c] ;  /* 0x0000df00ff017b82 */ /* 0x000fe20000000800 */
[----:B------:R-:W0:Y:S07]  /*0010*/  S2R R3, SR_TID.X ;  /* 0x0000000000037919 */ /* 0x000e2e0000002100 */
[----:B------:R-:W0:Y:S01]  /*0020*/  S2UR UR4, SR_CTAID.X ;  /* 0x00000000000479c3 */ /* 0x000e220000002500 */
[----:B------:R-:W1:Y:S07]  /*0030*/  S2R R6, SR_TID.Y ;  /* 0x0000000000067919 */ /* 0x000e6e0000002200 */
[----:B------:R-:W0:Y:S08]  /*0040*/  LDC R2, c[0x0][0x360] ;  /* 0x0000d800ff027b82 */ /* 0x000e300000000800 */
[----:B------:R-:W2:Y:S08]  /*0050*/  LDC R0, c[0x0][0x390] ;  /* 0x0000e400ff007b82 */ /* 0x000eb00000000800 */
[----:B------:R-:W1:Y:S08]  /*0060*/  S2UR UR5, SR_CTAID.Y ;  /* 0x00000000000579c3 */ /* 0x000e700000002600 */
[----:B------:R-:W1:Y:S01]  /*0070*/  LDC R5, c[0x0][0x364] ;  /* 0x0000d900ff057b82 */ /* 0x000e620000000800 */
[----:B0-----:R-:W-:Y:S01]  /*0080*/  IMAD R2, R2, UR4, R3 ;  /* 0x0000000402027c24 */ /* 0x001fe2000f8e0203 */
[----:B--2---:R-:W-:-:S04]  /*0090*/  IADD3 R4, PT, PT, R0, -0x1, RZ ;  /* 0xffffffff00047810 */ /* 0x004fc80007ffe0ff */
[----:B------:R-:W-:-:S04]  /*00a0*/  ISETP.GE.AND P0, PT, R2, R4, PT ;  /* 0x000000040200720c */ /* 0x000fc80003f06270 */
[----:B------:R-:W-:Y:S01]  /*00b0*/  ISETP.LT.OR P0, PT, R2, 0x1, P0 ;  /* 0x000000010200780c */ /* 0x000fe20000701670 */
[----:B-1----:R-:W-:-:S05]  /*00c0*/  IMAD R3, R5, UR5, R6 ;  /* 0x0000000505037c24 */ /* 0x002fca000f8e0206 */
[----:B------:R-:W-:-:S04]  /*00d0*/  ISETP.EQ.OR P0, PT, R3, RZ, P0 ;  /* 0x000000ff0300720c */ /* 0x000fc80000702670 */
[----:B------:R-:W-:-:S13]  /*00e0*/  ISETP.GE.OR P0, PT, R3, R4, P0 ;  /* 0x000000040300720c */ /* 0x000fda0000706670 */
[----:B------:R-:W-:Y:S05]  /*00f0*/  @P0 EXIT ;  /* 0x000000000000094d */ /* 0x000fea0003800000 */
[----:B------:R-:W0:Y:S01]  /*0100*/  LDC.64 R4, c[0x0][0x380] ;  /* 0x0000e000ff047b82 */ /* 0x000e220000000a00 */
[----:B------:R-:W-:Y:S01]  /*0110*/  IADD3 R7, PT, PT, R2, -0x1, RZ ;  /* 0xffffffff02077810 */ /* 0x000fe20007ffe0ff */
[----:B------:R-:W1:Y:S04]  /*0120*/  LDCU.64 UR6, c[0x0][0x380] ;  /* 0x00007000ff0677ac */ /* 0x000e680008000a00 */
[----:B------:R-:W-:Y:S01]  /*0130*/  IMAD R7, R7, R0, RZ ;  /* 0x0000000007077224 */ /* 0x000fe200078e02ff */
[----:B------:R-:W2:Y:S03]  /*0140*/  LDCU.64 UR4, c[0x0][0x358] ;  /* 0x00006b00ff0477ac */ /* 0x000ea60008000a00 */
[----:B------:R-:W-:-:S02]  /*0150*/  IMAD R2, R0, 0x2, R7 ;  /* 0x0000000200027824 */ /* 0x000fc400078e0207 */
[----:B------:R-:W-:-:S03]  /*0160*/  IMAD.IADD R11, R3, 0x1, R7 ;  /* 0x00000001030b7824 */ /* 0x000fc600078e0207 */
[----:B------:R-:W-:Y:S02]  /*0170*/  IADD3 R6, PT, PT, R2, -R0, RZ ;  /* 0x8000000002067210 */ /* 0x000fe40007ffe0ff */
[C---:B------:R-:W-:Y:S02]  /*0180*/  IADD3 R7, PT, PT, R3.reuse, R2, RZ ;  /* 0x0000000203077210 */ /* 0x040fe40007ffe0ff */
[----:B------:R-:W-:-:S04]  /*0190*/  IADD3 R8, P0, PT, R3, R6, RZ ;  /* 0x0000000603087210 */ /* 0x000fc80007f1e0ff */
[----:B------:R-:W-:Y:S01]  /*01a0*/  LEA.HI.X.SX32 R9, R6, RZ, 0x1, P0 ;  /* 0x000000ff06097211 */ /* 0x000fe200000f0eff */
[----:B0-----:R-:W-:Y:S01]  /*01b0*/  IMAD.WIDE R2, R11, 0x4, R4 ;  /* 0x000000040b027825 */ /* 0x001fe200078e0204 */
[----:B-1----:R-:W-:-:S03]  /*01c0*/  LEA R6, P0, R8, UR6, 0x2 ;  /* 0x0000000608067c11 */ /* 0x002fc6000f8010ff */
[----:B------:R-:W-:Y:S01]  /*01d0*/  IMAD.WIDE R4, R7, 0x4, R4 ;  /* 0x0000000407047825 */ /* 0x000fe200078e0204 */
[----:B------:R-:W-:Y:S01]  /*01e0*/  LEA.HI.X R7, R8, UR7, R9, 0x2, P0 ;  /* 0x0000000708077c11 */ /* 0x000fe200080f1409 */
[----:B--2---:R-:W2:Y:S01]  /*01f0*/  LDG.E R2, desc[UR4][R2.64] ;  /* 0x0000000402027981 */ /* 0x004ea2000c1e1900 */
[----:B------:R-:W0:Y:S03]  /*0200*/  LDC.64 R8, c[0x0][0x388] ;  /* 0x0000e200ff087b82 */ /* 0x000e260000000a00 */
[----:B------:R-:W2:Y:S04]  /*0210*/  LDG.E R5, desc[UR4][R4.64] ;  /* 0x0000000404057981 */ /* 0x000ea8000c1e1900 */
[----:B------:R-:W3:Y:S04]  /*0220*/  LDG.E R13, desc[UR4][R6.64+-0x4] ;  /* 0xfffffc04060d7981 */ /* 0x000ee8000c1e1900 */
[----:B------:R-:W4:Y:S01]  /*0230*/  LDG.E R15, desc[UR4][R6.64+0x4] ;  /* 0x00000404060f7981 */ /* 0x000f22000c1e1900 */
[----:B------:R-:W-:-:S05]  /*0240*/  IADD3 R11, PT, PT, R11, R0, RZ ;  /* 0x000000000b0b7210 */ /* 0x000fca0007ffe0ff */
[----:B0-----:R-:W-:-:S04]  /*0250*/  IMAD.WIDE R8, R11, 0x4, R8 ;  /* 0x000000040b087825 */ /* 0x001fc800078e0208 */
[----:B--2---:R-:W-:-:S04]  /*0260*/  FADD R10, R2, R5 ;  /* 0x00000005020a7221 */ /* 0x004fc80000000000 */
[----:B---3--:R-:W-:-:S04]  /*0270*/  FADD R10, R10, R13 ;  /* 0x0000000d0a0a7221 */ /* 0x008fc80000000000 */
[----:B----4-:R-:W-:-:S04]  /*0280*/  FADD R10, R10, R15 ;  /* 0x0000000f0a0a7221 */ /* 0x010fc80000000000 */
[----:B------:R-:W-:-:S05]  /*0290*/  FMUL R11, R10, 0.25 ;  /* 0x3e8000000a0b7820 */ /* 0x000fca0000400000 */
[----:B------:R-:W-:Y:S01]  /*02a0*/  STG.E desc[UR4][R8.64], R11 ;  /* 0x0000000b08007986 */ /* 0x000fe2000c101904 */
[----:B------:R-:W-:Y:S05]  /*02b0*/  EXIT ;  /* 0x000000000000794d */ /* 0x000fea0003800000 */
.L_x_0:
[----:B------:R-:W-:-:S00]  /*02c0*/  BRA `(.L_x_0) ;  /* 0xfffffffc00fc7947 */ /* 0x000fc0000383ffff */
[----:B------:R-:W-:-:S00]  /*02d0*/  NOP ;  /* 0x0000000000007918 */ /* 0x000fc00000000000 */
        /* <DEDUP_REMOVED lines=10> */
.L_x_1:


//--------------------- .nv.shared.reserved.0     --------------------------
	.section	.nv.shared.reserved.0,"aw",@nobits
	.weak		__nv_reservedSMEM_offset_0_alias
	.size		__nv_reservedSMEM_offset_0_alias, 0, 64
	.other		__nv_reservedSMEM_offset_0_alias,@"STO_CUDA_RESERVED_SHARED STV_DEFAULT"
__nv_reservedSMEM_offset_0_alias:
	.zero		0
	.zero		64


//--------------------- .nv.constant0._Z12laplace_stepPfS_i --------------------------
	.section	.nv.constant0._Z12laplace_stepPfS_i,"a",@progbits
	.sectionflags	@""
	.align	4
.nv.constant0._Z12laplace_stepPfS_i:
	.zero		916


//--------------------- SYMBOLS --------------------------

	.type		.nv.reservedSmem.offset0,@object
	.size		.nv.reservedSmem.offset0,0x4
